//
// Generated by NVIDIA NVVM Compiler
//
// Compiler Build ID: CL-36424714
// Cuda compilation tools, release 13.0, V13.0.88
// Based on NVVM 20.0.0
//

.version 9.0
.target sm_100
.address_size 64

	// .globl	_Z6kerneliPh
.const .align 4 .b8 s[560];

.visible .entry _Z6kerneliPh(
	.param .u32 _Z6kerneliPh_param_0,
	.param .u64 .ptr .align 1 _Z6kerneliPh_param_1
)
{
	.reg .pred 	%p<10>;
	.reg .b16 	%rs<2>;
	.reg .b32 	%r<26>;
	.reg .b32 	%f<159>;
	.reg .b64 	%rd<10>;

	ld.param.u32 	%r5, [_Z6kerneliPh_param_0];
	ld.param.u64 	%rd3, [_Z6kerneliPh_param_1];
	mov.u32 	%r6, %tid.x;
	mov.u32 	%r7, %ctaid.x;
	mov.u32 	%r8, %ntid.x;
	mad.lo.s32 	%r9, %r7, %r8, %r6;
	mov.u32 	%r10, %tid.y;
	mov.u32 	%r11, %ctaid.y;
	mov.u32 	%r12, %ntid.y;
	mad.lo.s32 	%r13, %r11, %r12, %r10;
	mov.u32 	%r14, %nctaid.x;
	mul.lo.s32 	%r15, %r14, %r8;
	mad.lo.s32 	%r1, %r15, %r13, %r9;
	shr.u32 	%r16, %r5, 31;
	add.s32 	%r17, %r5, %r16;
	shr.s32 	%r18, %r17, 1;
	sub.s32 	%r19, %r9, %r18;
	cvt.rn.f32.s32 	%f1, %r19;
	sub.s32 	%r20, %r13, %r18;
	cvt.rn.f32.s32 	%f2, %r20;
	mov.u64 	%rd5, s;
	add.s64 	%rd9, %rd5, 56;
	mov.f32 	%f139, 0f00000000;
	mov.f32 	%f140, 0fC7C34F80;
	mov.b32 	%r25, 0;
	mov.f32 	%f138, %f139;
	mov.f32 	%f137, %f139;
$L__BB0_1:
	ld.const.f32 	%f68, [%rd9+-40];
	sub.f32 	%f69, %f1, %f68;
	ld.const.f32 	%f70, [%rd9+-36];
	sub.f32 	%f71, %f2, %f70;
	mul.f32 	%f8, %f69, %f69;
	mul.f32 	%f9, %f71, %f71;
	add.f32 	%f72, %f8, %f9;
	ld.const.f32 	%f73, [%rd9+-44];
	mul.f32 	%f10, %f73, %f73;
	setp.geu.f32 	%p1, %f72, %f10;
	mov.f32 	%f136, 0fC7C34F80;
	@%p1 bra 	$L__BB0_3;
	sub.f32 	%f74, %f10, %f8;
	sub.f32 	%f75, %f74, %f9;
	sqrt.rn.f32 	%f76, %f75;
	sqrt.rn.f32 	%f77, %f10;
	div.rn.f32 	%f135, %f76, %f77;
	ld.const.f32 	%f78, [%rd9+-32];
	add.f32 	%f136, %f76, %f78;
$L__BB0_3:
	setp.leu.f32 	%p2, %f136, %f140;
	@%p2 bra 	$L__BB0_5;
	ld.const.f32 	%f79, [%rd9+-56];
	mul.f32 	%f137, %f135, %f79;
	ld.const.f32 	%f80, [%rd9+-48];
	mul.f32 	%f138, %f135, %f80;
	ld.const.f32 	%f81, [%rd9+-52];
	mul.f32 	%f139, %f135, %f81;
	mov.f32 	%f140, %f136;
$L__BB0_5:
	ld.const.f32 	%f83, [%rd9+-12];
	sub.f32 	%f84, %f1, %f83;
	ld.const.f32 	%f85, [%rd9+-8];
	sub.f32 	%f86, %f2, %f85;
	mul.f32 	%f22, %f84, %f84;
	mul.f32 	%f23, %f86, %f86;
	add.f32 	%f87, %f22, %f23;
	ld.const.f32 	%f88, [%rd9+-16];
	mul.f32 	%f24, %f88, %f88;
	setp.geu.f32 	%p3, %f87, %f24;
	mov.f32 	%f142, 0fC7C34F80;
	@%p3 bra 	$L__BB0_7;
	sub.f32 	%f89, %f24, %f22;
	sub.f32 	%f90, %f89, %f23;
	sqrt.rn.f32 	%f91, %f90;
	sqrt.rn.f32 	%f92, %f24;
	div.rn.f32 	%f135, %f91, %f92;
	ld.const.f32 	%f93, [%rd9+-4];
	add.f32 	%f142, %f91, %f93;
$L__BB0_7:
	setp.leu.f32 	%p4, %f142, %f140;
	@%p4 bra 	$L__BB0_9;
	ld.const.f32 	%f94, [%rd9+-28];
	mul.f32 	%f137, %f135, %f94;
	ld.const.f32 	%f95, [%rd9+-20];
	mul.f32 	%f138, %f135, %f95;
	ld.const.f32 	%f96, [%rd9+-24];
	mul.f32 	%f139, %f135, %f96;
	mov.f32 	%f140, %f142;
$L__BB0_9:
	ld.const.f32 	%f98, [%rd9+16];
	sub.f32 	%f99, %f1, %f98;
	ld.const.f32 	%f100, [%rd9+20];
	sub.f32 	%f101, %f2, %f100;
	mul.f32 	%f36, %f99, %f99;
	mul.f32 	%f37, %f101, %f101;
	add.f32 	%f102, %f36, %f37;
	ld.const.f32 	%f103, [%rd9+12];
	mul.f32 	%f38, %f103, %f103;
	setp.geu.f32 	%p5, %f102, %f38;
	mov.f32 	%f148, 0fC7C34F80;
	@%p5 bra 	$L__BB0_11;
	sub.f32 	%f104, %f38, %f36;
	sub.f32 	%f105, %f104, %f37;
	sqrt.rn.f32 	%f106, %f105;
	sqrt.rn.f32 	%f107, %f38;
	div.rn.f32 	%f135, %f106, %f107;
	ld.const.f32 	%f108, [%rd9+24];
	add.f32 	%f148, %f106, %f108;
$L__BB0_11:
	setp.leu.f32 	%p6, %f148, %f140;
	@%p6 bra 	$L__BB0_13;
	ld.const.f32 	%f109, [%rd9];
	mul.f32 	%f137, %f135, %f109;
	ld.const.f32 	%f110, [%rd9+8];
	mul.f32 	%f138, %f135, %f110;
	ld.const.f32 	%f111, [%rd9+4];
	mul.f32 	%f139, %f135, %f111;
	mov.f32 	%f140, %f148;
$L__BB0_13:
	ld.const.f32 	%f113, [%rd9+44];
	sub.f32 	%f114, %f1, %f113;
	ld.const.f32 	%f115, [%rd9+48];
	sub.f32 	%f116, %f2, %f115;
	mul.f32 	%f50, %f114, %f114;
	mul.f32 	%f51, %f116, %f116;
	add.f32 	%f117, %f50, %f51;
	ld.const.f32 	%f118, [%rd9+40];
	mul.f32 	%f52, %f118, %f118;
	setp.geu.f32 	%p7, %f117, %f52;
	mov.f32 	%f154, 0fC7C34F80;
	@%p7 bra 	$L__BB0_15;
	sub.f32 	%f119, %f52, %f50;
	sub.f32 	%f120, %f119, %f51;
	sqrt.rn.f32 	%f121, %f120;
	sqrt.rn.f32 	%f122, %f52;
	div.rn.f32 	%f135, %f121, %f122;
	ld.const.f32 	%f123, [%rd9+52];
	add.f32 	%f154, %f121, %f123;
$L__BB0_15:
	setp.leu.f32 	%p8, %f154, %f140;
	@%p8 bra 	$L__BB0_17;
	ld.const.f32 	%f124, [%rd9+28];
	mul.f32 	%f137, %f135, %f124;
	ld.const.f32 	%f125, [%rd9+36];
	mul.f32 	%f138, %f135, %f125;
	ld.const.f32 	%f126, [%rd9+32];
	mul.f32 	%f139, %f135, %f126;
	mov.f32 	%f140, %f154;
$L__BB0_17:
	add.s32 	%r25, %r25, 4;
	add.s64 	%rd9, %rd9, 112;
	setp.ne.s32 	%p9, %r25, 20;
	@%p9 bra 	$L__BB0_1;
	cvta.to.global.u64 	%rd6, %rd3;
	mul.f32 	%f127, %f137, 0f437F0000;
	cvt.rzi.u32.f32 	%r21, %f127;
	shl.b32 	%r22, %r1, 2;
	cvt.s64.s32 	%rd7, %r22;
	add.s64 	%rd8, %rd6, %rd7;
	st.global.u8 	[%rd8], %r21;
	mul.f32 	%f128, %f138, 0f437F0000;
	cvt.rzi.u32.f32 	%r23, %f128;
	st.global.u8 	[%rd8+1], %r23;
	mul.f32 	%f129, %f139, 0f437F0000;
	cvt.rzi.u32.f32 	%r24, %f129;
	st.global.u8 	[%rd8+2], %r24;
	mov.b16 	%rs1, 255;
	st.global.u8 	[%rd8+3], %rs1;
	ret;

}


// ===== COMPILED SASS (sm_100) =====

	.target	sm_100

	.elftype	@"ET_EXEC"


//--------------------- .note.nv.tkinfo           --------------------------
	.section	.note.nv.tkinfo,"",@"SHT_NOTE"
	.sectionflags	@"SHF_NOTE_NV_TKINFO"
	.tkinfo
        /*0018*/ 	.word	0x00000002
        /*0030*/ 	.string	""
        /*0030*/ 	.string	"ptxas"
        /*0030*/ 	.string	"Cuda compilation tools, release 13.0, V13.0.88"
        /*0030*/ 	.string	"Build cuda_13.0.r13.0/compiler.36424714_0"
        /*0030*/ 	.string	"-arch sm_100 -m 64 "



//--------------------- .note.nv.cuinfo           --------------------------
	.section	.note.nv.cuinfo,"",@"SHT_NOTE"
	.sectionflags	@"SHF_NOTE_NV_CUINFO"
        /*0018*/ 	.short	0x0002
        /*001a*/ 	.short	0x0064
        /*001c*/ 	.short	0x0082
	.zero		2


//--------------------- .nv.info                  --------------------------
	.section	.nv.info,"",@"SHT_CUDA_INFO"
	.align	4


	//----- nvinfo : EIATTR_REGCOUNT
	.align		4
        /*0000*/ 	.byte	0x04, 0x2f
        /*0002*/ 	.short	(.L_2 - .L_1)
	.align		4
.L_1:
        /*0004*/ 	.word	index@(_Z6kerneliPh)
        /*0008*/ 	.word	0x00000016


	//----- nvinfo : EIATTR_FRAME_SIZE
	.align		4
.L_2:
        /*000c*/ 	.byte	0x04, 0x11
        /*000e*/ 	.short	(.L_4 - .L_3)
	.align		4
.L_3:
        /*0010*/ 	.word	index@($__internal_1_$__cuda_sm3x_div_rn_noftz_f32_slowpath)
        /*0014*/ 	.word	0x00000000


	//----- nvinfo : EIATTR_FRAME_SIZE
	.align		4
.L_4:
        /*0018*/ 	.byte	0x04, 0x11
        /*001a*/ 	.short	(.L_6 - .L_5)
	.align		4
.L_5:
        /*001c*/ 	.word	index@($__internal_0_$__cuda_sm20_sqrt_rn_f32_slowpath)
        /*0020*/ 	.word	0x00000000


	//----- nvinfo : EIATTR_FRAME_SIZE
	.align		4
.L_6:
        /*0024*/ 	.byte	0x04, 0x11
        /*0026*/ 	.short	(.L_8 - .L_7)
	.align		4
.L_7:
        /*0028*/ 	.word	index@(_Z6kerneliPh)
        /*002c*/ 	.word	0x00000000


	//----- nvinfo : EIATTR_MIN_STACK_SIZE
	.align		4
.L_8:
        /*0030*/ 	.byte	0x04, 0x12
        /*0032*/ 	.short	(.L_10 - .L_9)
	.align		4
.L_9:
        /*0034*/ 	.word	index@(_Z6kerneliPh)
        /*0038*/ 	.word	0x00000000
.L_10:


//--------------------- .nv.compat                --------------------------
	.section	.nv.compat,"",@"SHT_CUDA_COMPAT_INFO"
	.align	4
        /*0000*/ 	.byte	0x02, 0x09, 0x00, 0x00, 0x02, 0x02, 0x01, 0x00, 0x02, 0x05, 0x05, 0x00, 0x03, 0x07, 0x01, 0x01
        /*0010*/ 	.byte	0x02, 0x03, 0x00, 0x00, 0x02, 0x06, 0x01, 0x00, 0x04, 0x0b, 0x08, 0x00, 0x01, 0x00, 0x00, 0x00
        /*0020*/ 	.byte	0x00, 0x00, 0x00, 0x00


//--------------------- .nv.info._Z6kerneliPh     --------------------------
	.section	.nv.info._Z6kerneliPh,"",@"SHT_CUDA_INFO"
	.sectionflags	@""
	.align	4


	//----- nvinfo : EIATTR_CUDA_API_VERSION
	.align		4
        /*0000*/ 	.byte	0x04, 0x37
        /*0002*/ 	.short	(.L_12 - .L_11)
.L_11:
        /*0004*/ 	.word	0x00000082


	//----- nvinfo : EIATTR_KPARAM_INFO
	.align		4
.L_12:
        /*0008*/ 	.byte	0x04, 0x17
        /*000a*/ 	.short	(.L_14 - .L_13)
.L_13:
        /*000c*/ 	.word	0x00000000
        /*0010*/ 	.short	0x0001
        /*0012*/ 	.short	0x0008
        /*0014*/ 	.byte	0x00, 0xf5, 0x21, 0x00


	//----- nvinfo : EIATTR_KPARAM_INFO
	.align		4
.L_14:
        /*0018*/ 	.byte	0x04, 0x17
        /*001a*/ 	.short	(.L_16 - .L_15)
.L_15:
        /*001c*/ 	.word	0x00000000
        /*0020*/ 	.short	0x0000
        /*0022*/ 	.short	0x0000
        /*0024*/ 	.byte	0x00, 0xf0, 0x11, 0x00


	//----- nvinfo : EIATTR_SPARSE_MMA_MASK
	.align		4
.L_16:
        /*0028*/ 	.byte	0x03, 0x50
        /*002a*/ 	.short	0x0000


	//----- nvinfo : EIATTR_MAXREG_COUNT
	.align		4
        /*002c*/ 	.byte	0x03, 0x1b
        /*002e*/ 	.short	0x00ff


	//----- nvinfo : EIATTR_MERCURY_ISA_VERSION
	.align		4
        /*0030*/ 	.byte	0x03, 0x5f
        /*0032*/ 	.short	0x0101


	//----- nvinfo : EIATTR_VRC_CTA_INIT_COUNT
	.align		4
        /*0034*/ 	.byte	0x02, 0x4a
	.zero		1
	.zero		1


	//----- nvinfo : EIATTR_EXIT_INSTR_OFFSETS
	.align		4
        /*0038*/ 	.byte	0x04, 0x1c
        /*003a*/ 	.short	(.L_18 - .L_17)


	//   ....[0]....
.L_17:
        /*003c*/ 	.word	0x00001350


	//----- nvinfo : EIATTR_CRS_STACK_SIZE
	.align		4
.L_18:
        /*0040*/ 	.byte	0x04, 0x1e
        /*0042*/ 	.short	(.L_20 - .L_19)
.L_19:
        /*0044*/ 	.word	0x00000000


	//----- nvinfo : EIATTR_CBANK_PARAM_SIZE
	.align		4
.L_20:
        /*0048*/ 	.byte	0x03, 0x19
        /*004a*/ 	.short	0x0010


	//----- nvinfo : EIATTR_PARAM_CBANK
	.align		4
        /*004c*/ 	.byte	0x04, 0x0a
        /*004e*/ 	.short	(.L_22 - .L_21)
	.align		4
.L_21:
        /*0050*/ 	.word	index@(.nv.constant0._Z6kerneliPh)
        /*0054*/ 	.short	0x0380
        /*0056*/ 	.short	0x0010


	//----- nvinfo : EIATTR_SW_WAR
	.align		4
.L_22:
        /*0058*/ 	.byte	0x04, 0x36
        /*005a*/ 	.short	(.L_24 - .L_23)
.L_23:
        /*005c*/ 	.word	0x00000008
.L_24:


//--------------------- .nv.callgraph             --------------------------
	.section	.nv.callgraph,"",@"SHT_CUDA_CALLGRAPH"
	.align	4
	.sectionentsize	8
	.align		4
        /*0000*/ 	.word	0x00000000
	.align		4
        /*0004*/ 	.word	0xffffffff
	.align		4
        /*0008*/ 	.word	0x00000000
	.align		4
        /*000c*/ 	.word	0xfffffffe
	.align		4
        /*0010*/ 	.word	0x00000000
	.align		4
        /*0014*/ 	.word	0xfffffffd
	.align		4
        /*0018*/ 	.word	0x00000000
	.align		4
        /*001c*/ 	.word	0xfffffffc


//--------------------- .nv.constant3             --------------------------
	.section	.nv.constant3,"a",@progbits
	.align	4
.nv.constant3:
	.type		s,@object
	.size		s,(.L_0 - s)
s:
	.zero		560
.L_0:


//--------------------- .text._Z6kerneliPh        --------------------------
	.section	.text._Z6kerneliPh,"ax",@progbits
	.align	128
        .global         _Z6kerneliPh
        .type           _Z6kerneliPh,@function
        .size           _Z6kerneliPh,(.L_x_55 - _Z6kerneliPh)
        .other          _Z6kerneliPh,@"STO_CUDA_ENTRY STV_DEFAULT"
_Z6kerneliPh:
.text._Z6kerneliPh:
[----:B------:R-:W-:Y:S01]  /*0000*/  LDC R1, c[0x0][0x37c] ;  /* 0x0000df00ff017b82 */ /* 0x000fe20000000800 */
[----:B------:R-:W0:Y:S07]  /*0010*/  S2R R3, SR_TID.Y ;  /* 0x0000000000037919 */ /* 0x000e2e0000002200 */
[----:B------:R-:W1:Y:S01]  /*0020*/  LDC R7, c[0x0][0x360] ;  /* 0x0000d800ff077b82 */ /* 0x000e620000000800 */
[----:B------:R-:W2:Y:S01]  /*0030*/  LDCU UR4, c[0x0][0x380] ;  /* 0x00007000ff0477ac */ /* 0x000ea20008000800 */
[----:B------:R-:W-:Y:S01]  /*0040*/  HFMA2 R10, -RZ, RZ, 0, 3.337860107421875e-06 ;  /* 0x00000038ff0a7431 */ /* 0x000fe200000001ff */
[----:B------:R-:W1:Y:S01]  /*0050*/  S2R R0, SR_TID.X ;  /* 0x0000000000007919 */ /* 0x000e620000002100 */
[----:B------:R-:W-:Y:S01]  /*0060*/  HFMA2 R8, -RZ, RZ, -7.76171875, 30 ;  /* 0xc7c34f80ff087431 */ /* 0x000fe200000001ff */
[----:B------:R-:W-:Y:S01]  /*0070*/  MOV R9, RZ ;  /* 0x000000ff00097202 */ /* 0x000fe20000000f00 */
[----:B------:R-:W-:Y:S01]  /*0080*/  IMAD.MOV.U32 R5, RZ, RZ, RZ ;  /* 0x000000ffff057224 */ /* 0x000fe200078e00ff */
[----:B------:R-:W-:Y:S01]  /*0090*/  MOV R6, RZ ;  /* 0x000000ff00067202 */ /* 0x000fe20000000f00 */
[----:B------:R-:W0:Y:S08]  /*00a0*/  S2UR UR6, SR_CTAID.Y ;  /* 0x00000000000679c3 */ /* 0x000e300000002600 */
[----:B------:R-:W0:Y:S01]  /*00b0*/  LDC R2, c[0x0][0x364] ;  /* 0x0000d900ff027b82 */ /* 0x000e220000000800 */
[----:B------:R-:W3:Y:S01]  /*00c0*/  LDCU UR8, c[0x0][0x370] ;  /* 0x00006e00ff0877ac */ /* 0x000ee20008000800 */
[----:B--2---:R-:W-:-:S06]  /*00d0*/  ULEA.HI UR4, UR4, UR4, URZ, 0x1 ;  /* 0x0000000404047291 */ /* 0x004fcc000f8f08ff */
[----:B------:R-:W1:Y:S01]  /*00e0*/  S2UR UR5, SR_CTAID.X ;  /* 0x00000000000579c3 */ /* 0x000e620000002500 */
[----:B------:R-:W-:Y:S01]  /*00f0*/  USHF.R.S32.HI UR4, URZ, 0x1, UR4 ;  /* 0x00000001ff047899 */ /* 0x000fe20008011404 */
[----:B0-----:R-:W-:Y:S01]  /*0100*/  IMAD R3, R2, UR6, R3 ;  /* 0x0000000602037c24 */ /* 0x001fe2000f8e0203 */
[----:B------:R-:W0:Y:S04]  /*0110*/  LDCU.64 UR6, c[0x0][0x358] ;  /* 0x00006b00ff0677ac */ /* 0x000e280008000a00 */
[----:B------:R-:W-:Y:S01]  /*0120*/  IADD3 R2, PT, PT, R3, -UR4, RZ ;  /* 0x8000000403027c10 */ /* 0x000fe2000fffe0ff */
[----:B-1----:R-:W-:-:S03]  /*0130*/  IMAD R0, R7, UR5, R0 ;  /* 0x0000000507007c24 */ /* 0x002fc6000f8e0200 */
[----:B------:R-:W-:Y:S01]  /*0140*/  I2FP.F32.S32 R2, R2 ;  /* 0x0000000200027245 */ /* 0x000fe20000201400 */
[----:B---3--:R-:W-:Y:S01]  /*0150*/  IMAD R7, R7, UR8, RZ ;  /* 0x0000000807077c24 */ /* 0x008fe2000f8e02ff */
[----:B------:R-:W-:-:S03]  /*0160*/  IADD3 R4, PT, PT, R0, -UR4, RZ ;  /* 0x8000000400047c10 */ /* 0x000fc6000fffe0ff */
[----:B------:R-:W-:Y:S01]  /*0170*/  IMAD R7, R3, R7, R0 ;  /* 0x0000000703077224 */ /* 0x000fe200078e0200 */
[----:B------:R-:W-:Y:S01]  /*0180*/  UMOV UR4, URZ ;  /* 0x000000ff00047c82 */ /* 0x000fe20008000000 */
[----:B------:R-:W-:-:S07]  /*0190*/  I2FP.F32.S32 R4, R4 ;  /* 0x0000000400047245 */ /* 0x000fce0000201400 */
.L_x_40:
[----:B------:R-:W1:Y:S01]  /*01a0*/  LDC.64 R12, c[0x3][R10+-0x28] ;  /* 0x00fff6000a0c7b82 */ /* 0x000e620000000a00 */
[----:B------:R-:W-:Y:S01]  /*01b0*/  UIADD3 UR4, UPT, UPT, UR4, 0x4, URZ ;  /* 0x0000000404047890 */ /* 0x000fe2000fffe0ff */
[----:B------:R-:W-:Y:S01]  /*01c0*/  BSSY.RECONVERGENT B0, `(.L_x_0) ;  /* 0x000003a000007945 */ /* 0x000fe20003800200 */
[----:B------:R-:W-:Y:S02]  /*01d0*/  MOV R11, 0xc7c34f80 ;  /* 0xc7c34f80000b7802 */ /* 0x000fe40000000f00 */
[----:B------:R-:W-:-:S03]  /*01e0*/  UISETP.NE.AND UP0, UPT, UR4, 0x14, UPT ;  /* 0x000000140400788c */ /* 0x000fc6000bf05270 */
[----:B------:R-:W2:Y:S01]  /*01f0*/  LDC R3, c[0x3][R10+-0x2c] ;  /* 0x00fff5000a037b82 */ /* 0x000ea20000000800 */
[----:B-1----:R-:W-:Y:S01]  /*0200*/  FADD R12, R4, -R12 ;  /* 0x8000000c040c7221 */ /* 0x002fe20000000000 */
[----:B------:R-:W-:-:S03]  /*0210*/  FADD R13, R2, -R13 ;  /* 0x8000000d020d7221 */ /* 0x000fc60000000000 */
[----:B------:R-:W-:Y:S01]  /*0220*/  FMUL R14, R12, R12 ;  /* 0x0000000c0c0e7220 */ /* 0x000fe20000400000 */
[----:B------:R-:W-:Y:S01]  /*0230*/  FMUL R13, R13, R13 ;  /* 0x0000000d0d0d7220 */ /* 0x000fe20000400000 */
[----:B--2---:R-:W-:-:S03]  /*0240*/  FMUL R3, R3, R3 ;  /* 0x0000000303037220 */ /* 0x004fc60000400000 */
[----:B------:R-:W-:-:S05]  /*0250*/  FADD R12, R14, R13 ;  /* 0x0000000d0e0c7221 */ /* 0x000fca0000000000 */
[----:B------:R-:W-:-:S13]  /*0260*/  FSETP.GEU.AND P0, PT, R12, R3, PT ;  /* 0x000000030c00720b */ /* 0x000fda0003f0e000 */
[----:B------:R-:W-:Y:S05]  /*0270*/  @P0 BRA `(.L_x_1) ;  /* 0x0000000000b80947 */ /* 0x000fea0003800000 */
[----:B------:R-:W-:Y:S01]  /*0280*/  FADD R0, -R14, R3 ;  /* 0x000000030e007221 */ /* 0x000fe20000000100 */
[----:B------:R-:W-:Y:S03]  /*0290*/  BSSY.RECONVERGENT B1, `(.L_x_2) ;  /* 0x000000e000017945 */ /* 0x000fe60003800200 */
[----:B------:R-:W-:-:S04]  /*02a0*/  FADD R0, -R13, R0 ;  /* 0x000000000d007221 */ /* 0x000fc80000000100 */
[----:B------:R1:W2:Y:S01]  /*02b0*/  MUFU.RSQ R13, R0 ;  /* 0x00000000000d7308 */ /* 0x0002a20000001400 */
[----:B------:R-:W-:-:S04]  /*02c0*/  IADD3 R11, PT, PT, R0, -0xd000000, RZ ;  /* 0xf3000000000b7810 */ /* 0x000fc80007ffe0ff */
[----:B------:R-:W-:-:S13]  /*02d0*/  ISETP.GT.U32.AND P0, PT, R11, 0x727fffff, PT ;  /* 0x727fffff0b00780c */ /* 0x000fda0003f04070 */
[----:B-12---:R-:W-:Y:S05]  /*02e0*/  @!P0 BRA `(.L_x_3) ;  /* 0x0000000000108947 */ /* 0x006fea0003800000 */
[----:B------:R-:W-:-:S07]  /*02f0*/  MOV R18, 0x310 ;  /* 0x0000031000127802 */ /* 0x000fce0000000f00 */
[----:B0-----:R-:W-:Y:S05]  /*0300*/  CALL.REL.NOINC `($__internal_0_$__cuda_sm20_sqrt_rn_f32_slowpath) ;  /* 0x0000001000147944 */ /* 0x001fea0003c00000 */
[----:B------:R-:W-:Y:S01]  /*0310*/  MOV R11, R0 ;  /* 0x00000000000b7202 */ /* 0x000fe20000000f00 */
[----:B------:R-:W-:Y:S06]  /*0320*/  BRA `(.L_x_4) ;  /* 0x0000000000107947 */ /* 0x000fec0003800000 */
.L_x_3:
[----:B------:R-:W-:Y:S01]  /*0330*/  FMUL.FTZ R11, R0, R13 ;  /* 0x0000000d000b7220 */ /* 0x000fe20000410000 */
[----:B------:R-:W-:-:S03]  /*0340*/  FMUL.FTZ R12, R13, 0.5 ;  /* 0x3f0000000d0c7820 */ /* 0x000fc60000410000 */
[----:B------:R-:W-:-:S04]  /*0350*/  FFMA R0, -R11, R11, R0 ;  /* 0x0000000b0b007223 */ /* 0x000fc80000000100 */
[----:B------:R-:W-:-:S07]  /*0360*/  FFMA R11, R0, R12, R11 ;  /* 0x0000000c000b7223 */ /* 0x000fce000000000b */
.L_x_4:
[----:B0-----:R-:W-:Y:S05]  /*0370*/  BSYNC.RECONVERGENT B1 ;  /* 0x0000000000017941 */ /* 0x001fea0003800200 */
.L_x_2:
[----:B------:R-:W-:Y:S01]  /*0380*/  IADD3 R0, PT, PT, R3, -0xd000000, RZ ;  /* 0xf300000003007810 */ /* 0x000fe20007ffe0ff */
[----:B------:R0:W1:Y:S03]  /*0390*/  MUFU.RSQ R12, R3 ;  /* 0x00000003000c7308 */ /* 0x0000660000001400 */
[----:B------:R-:W-:-:S13]  /*03a0*/  ISETP.GT.U32.AND P0, PT, R0, 0x727fffff, PT ;  /* 0x727fffff0000780c */ /* 0x000fda0003f04070 */
[----:B0-----:R-:W-:Y:S05]  /*03b0*/  @!P0 BRA `(.L_x_5) ;  /* 0x00000000001c8947 */ /* 0x001fea0003800000 */
[----:B------:R-:W-:Y:S01]  /*03c0*/  BSSY.RECONVERGENT B1, `(.L_x_6) ;  /* 0x0000004000017945 */ /* 0x000fe20003800200 */
[----:B------:R-:W-:Y:S02]  /*03d0*/  MOV R0, R3 ;  /* 0x0000000300007202 */ /* 0x000fe40000000f00 */
[----:B------:R-:W-:-:S07]  /*03e0*/  MOV R18, 0x400 ;  /* 0x0000040000127802 */ /* 0x000fce0000000f00 */
[----:B-1----:R-:W-:Y:S05]  /*03f0*/  CALL.REL.NOINC `($__internal_0_$__cuda_sm20_sqrt_rn_f32_slowpath) ;  /* 0x0000000c00d87944 */ /* 0x002fea0003c00000 */
[----:B------:R-:W-:Y:S05]  /*0400*/  BSYNC.RECONVERGENT B1 ;  /* 0x0000000000017941 */ /* 0x000fea0003800200 */
.L_x_6:
[----:B------:R-:W-:Y:S01]  /*0410*/  IMAD.MOV.U32 R3, RZ, RZ, R0 ;  /* 0x000000ffff037224 */ /* 0x000fe200078e0000 */
[----:B------:R-:W-:Y:S06]  /*0420*/  BRA `(.L_x_7) ;  /* 0x0000000000107947 */ /* 0x000fec0003800000 */
.L_x_5:
[----:B-1----:R-:W-:Y:S01]  /*0430*/  FMUL.FTZ R0, R3, R12 ;  /* 0x0000000c03007220 */ /* 0x002fe20000410000 */
[----:B------:R-:W-:-:S03]  /*0440*/  FMUL.FTZ R12, R12, 0.5 ;  /* 0x3f0000000c0c7820 */ /* 0x000fc60000410000 */
[----:B------:R-:W-:-:S04]  /*0450*/  FFMA R3, -R0, R0, R3 ;  /* 0x0000000000037223 */ /* 0x000fc80000000103 */
[----:B------:R-:W-:-:S07]  /*0460*/  FFMA R3, R3, R12, R0 ;  /* 0x0000000c03037223 */ /* 0x000fce0000000000 */
.L_x_7:
[----:B------:R-:W0:Y:S01]  /*0470*/  MUFU.RCP R0, R3 ;  /* 0x0000000300007308 */ /* 0x000e220000001000 */
[----:B------:R-:W-:Y:S07]  /*0480*/  BSSY.RECONVERGENT B1, `(.L_x_8) ;  /* 0x000000b000017945 */ /* 0x000fee0003800200 */
[----:B------:R-:W1:Y:S01]  /*0490*/  FCHK P0, R11, R3 ;  /* 0x000000030b007302 */ /* 0x000e620000000000 */
[----:B0-----:R-:W-:-:S04]  /*04a0*/  FFMA R13, R0, -R3, 1 ;  /* 0x3f800000000d7423 */ /* 0x001fc80000000803 */
[----:B------:R-:W-:-:S04]  /*04b0*/  FFMA R0, R0, R13, R0 ;  /* 0x0000000d00007223 */ /* 0x000fc80000000000 */
[----:B------:R-:W-:-:S04]  /*04c0*/  FFMA R12, R0, R11, RZ ;  /* 0x0000000b000c7223 */ /* 0x000fc800000000ff */
[----:B------:R-:W-:-:S04]  /*04d0*/  FFMA R13, R12, -R3, R11 ;  /* 0x800000030c0d7223 */ /* 0x000fc8000000000b */
[----:B------:R-:W-:Y:S01]  /*04e0*/  FFMA R0, R0, R13, R12 ;  /* 0x0000000d00007223 */ /* 0x000fe2000000000c */
[----:B-1----:R-:W-:Y:S06]  /*04f0*/  @!P0 BRA `(.L_x_9) ;  /* 0x00000000000c8947 */ /* 0x002fec0003800000 */
[----:B------:R-:W-:Y:S02]  /*0500*/  MOV R0, R11 ;  /* 0x0000000b00007202 */ /* 0x000fe40000000f00 */
[----:B------:R-:W-:-:S07]  /*0510*/  MOV R12, 0x530 ;  /* 0x00000530000c7802 */ /* 0x000fce0000000f00 */
[----:B------:R-:W-:Y:S05]  /*0520*/  CALL.REL.NOINC `($__internal_1_$__cuda_sm3x_div_rn_noftz_f32_slowpath) ;  /* 0x0000000c00e87944 */ /* 0x000fea0003c00000 */
.L_x_9:
[----:B------:R-:W-:Y:S05]  /*0530*/  BSYNC.RECONVERGENT B1 ;  /* 0x0000000000017941 */ /* 0x000fea0003800200 */
.L_x_8:
[----:B------:R-:W0:Y:S02]  /*0540*/  LDC R12, c[0x3][R10+-0x20] ;  /* 0x00fff8000a0c7b82 */ /* 0x000e240000000800 */
[----:B0-----:R-:W-:-:S07]  /*0550*/  FADD R11, R12, R11 ;  /* 0x0000000b0c0b7221 */ /* 0x001fce0000000000 */
.L_x_1:
[----:B0-----:R-:W-:Y:S05]  /*0560*/  BSYNC.RECONVERGENT B0 ;  /* 0x0000000000007941 */ /* 0x001fea0003800200 */
.L_x_0:
[----:B------:R-:W0:Y:S01]  /*0570*/  LDC.64 R14, c[0x3][R10+-0x10] ;  /* 0x00fffc000a0e7b82 */ /* 0x000e220000000a00 */
[----:B------:R-:W-:Y:S01]  /*0580*/  FSETP.GT.AND P0, PT, R11, R8, PT ;  /* 0x000000080b00720b */ /* 0x000fe20003f04000 */
[----:B------:R-:W-:Y:S06]  /*0590*/  BSSY.RECONVERGENT B0, `(.L_x_10) ;  /* 0x000003f000007945 */ /* 0x000fec0003800200 */
[----:B------:R-:W1:Y:S06]  /*05a0*/  LDC R17, c[0x3][R10+-0x8] ;  /* 0x00fffe000a117b82 */ /* 0x000e6c0000000800 */
[----:B------:R-:W-:Y:S01]  /*05b0*/  @P0 MOV R8, R11 ;  /* 0x0000000b00080202 */ /* 0x000fe20000000f00 */
[----:B------:R-:W-:Y:S01]  /*05c0*/  HFMA2 R11, -RZ, RZ, -7.76171875, 30 ;  /* 0xc7c34f80ff0b7431 */ /* 0x000fe200000001ff */
[----:B------:R-:W2:Y:S01]  /*05d0*/  @P0 LDC.64 R12, c[0x3][R10+-0x38] ;  /* 0x00fff2000a0c0b82 */ /* 0x000ea20000000a00 */
[----:B0-----:R-:W-:-:S07]  /*05e0*/  FADD R15, R4, -R15 ;  /* 0x8000000f040f7221 */ /* 0x001fce0000000000 */
[----:B------:R-:W0:Y:S01]  /*05f0*/  @P0 LDC R3, c[0x3][R10+-0x30] ;  /* 0x00fff4000a030b82 */ /* 0x000e220000000800 */
[----:B------:R-:W-:Y:S01]  /*0600*/  FMUL R14, R14, R14 ;  /* 0x0000000e0e0e7220 */ /* 0x000fe20000400000 */
[----:B------:R-:W-:Y:S01]  /*0610*/  FMUL R19, R15, R15 ;  /* 0x0000000f0f137220 */ /* 0x000fe20000400000 */
[----:B-1----:R-:W-:-:S04]  /*0620*/  FADD R17, R2, -R17 ;  /* 0x8000001102117221 */ /* 0x002fc80000000000 */
[----:B------:R-:W-:-:S04]  /*0630*/  FMUL R17, R17, R17 ;  /* 0x0000001111117220 */ /* 0x000fc80000400000 */
[----:B------:R-:W-:Y:S01]  /*0640*/  FADD R15, R19, R17 ;  /* 0x00000011130f7221 */ /* 0x000fe20000000000 */
[C---:B--2---:R-:W-:Y:S01]  /*0650*/  @P0 FMUL R5, R0.reuse, R12 ;  /* 0x0000000c00050220 */ /* 0x044fe20000400000 */
[----:B------:R-:W-:-:S03]  /*0660*/  @P0 FMUL R9, R0, R13 ;  /* 0x0000000d00090220 */ /* 0x000fc60000400000 */
[----:B------:R-:W-:Y:S01]  /*0670*/  FSETP.GEU.AND P1, PT, R15, R14, PT ;  /* 0x0000000e0f00720b */ /* 0x000fe20003f2e000 */
[----:B0-----:R-:W-:-:S12]  /*0680*/  @P0 FMUL R6, R0, R3 ;  /* 0x0000000300060220 */ /* 0x001fd80000400000 */
[----:B------:R-:W-:Y:S05]  /*0690*/  @P1 BRA `(.L_x_11) ;  /* 0x0000000000b81947 */ /* 0x000fea0003800000 */
[----:B------:R-:W-:Y:S01]  /*06a0*/  FADD R0, -R19, R14 ;  /* 0x0000000e13007221 */ /* 0x000fe20000000100 */
[----:B------:R-:W-:Y:S03]  /*06b0*/  BSSY.RECONVERGENT B1, `(.L_x_12) ;  /* 0x000000e000017945 */ /* 0x000fe60003800200 */
[----:B------:R-:W-:-:S04]  /*06c0*/  FADD R0, -R17, R0 ;  /* 0x0000000011007221 */ /* 0x000fc80000000100 */
[----:B------:R0:W1:Y:S01]  /*06d0*/  MUFU.RSQ R3, R0 ;  /* 0x0000000000037308 */ /* 0x0000620000001400 */
[----:B------:R-:W-:-:S04]  /*06e0*/  IADD3 R11, PT, PT, R0, -0xd000000, RZ ;  /* 0xf3000000000b7810 */ /* 0x000fc80007ffe0ff */
[----:B------:R-:W-:-:S13]  /*06f0*/  ISETP.GT.U32.AND P0, PT, R11, 0x727fffff, PT ;  /* 0x727fffff0b00780c */ /* 0x000fda0003f04070 */
[----:B01----:R-:W-:Y:S05]  /*0700*/  @!P0 BRA `(.L_x_13) ;  /* 0x0000000000108947 */ /* 0x003fea0003800000 */
[----:B------:R-:W-:-:S07]  /*0710*/  MOV R18, 0x730 ;  /* 0x0000073000127802 */ /* 0x000fce0000000f00 */
[----:B------:R-:W-:Y:S05]  /*0720*/  CALL.REL.NOINC `($__internal_0_$__cuda_sm20_sqrt_rn_f32_slowpath) ;  /* 0x0000000c000c7944 */ /* 0x000fea0003c00000 */
[----:B------:R-:W-:Y:S01]  /*0730*/  MOV R11, R0 ;  /* 0x00000000000b7202 */ /* 0x000fe20000000f00 */
[----:B------:R-:W-:Y:S06]  /*0740*/  BRA `(.L_x_14) ;  /* 0x0000000000107947 */ /* 0x000fec0003800000 */
.L_x_13:
[----:B------:R-:W-:Y:S01]  /*0750*/  FMUL.FTZ R11, R0, R3 ;  /* 0x00000003000b7220 */ /* 0x000fe20000410000 */
[----:B------:R-:W-:-:S03]  /*0760*/  FMUL.FTZ R3, R3, 0.5 ;  /* 0x3f00000003037820 */ /* 0x000fc60000410000 */
[----:B------:R-:W-:-:S04]  /*0770*/  FFMA R0, -R11, R11, R0 ;  /* 0x0000000b0b007223 */ /* 0x000fc80000000100 */
[----:B------:R-:W-:-:S07]  /*0780*/  FFMA R11, R0, R3, R11 ;  /* 0x00000003000b7223 */ /* 0x000fce000000000b */
.L_x_14:
[----:B------:R-:W-:Y:S05]  /*0790*/  BSYNC.RECONVERGENT B1 ;  /* 0x0000000000017941 */ /* 0x000fea0003800200 */
.L_x_12:
[----:B------:R-:W-:Y:S01]  /*07a0*/  VIADD R0, R14, 0xf3000000 ;  /* 0xf30000000e007836 */ /* 0x000fe20000000000 */
[----:B------:R0:W1:Y:S04]  /*07b0*/  MUFU.RSQ R13, R14 ;  /* 0x0000000e000d7308 */ /* 0x0000680000001400 */
[----:B------:R-:W-:-:S13]  /*07c0*/  ISETP.GT.U32.AND P0, PT, R0, 0x727fffff, PT ;  /* 0x727fffff0000780c */ /* 0x000fda0003f04070 */
[----:B01----:R-:W-:Y:S05]  /*07d0*/  @!P0 BRA `(.L_x_15) ;  /* 0x00000000001c8947 */ /* 0x003fea0003800000 */
[----:B------:R-:W-:Y:S01]  /*07e0*/  BSSY.RECONVERGENT B1, `(.L_x_16) ;  /* 0x0000004000017945 */ /* 0x000fe20003800200 */
[----:B------:R-:W-:Y:S02]  /*07f0*/  MOV R0, R14 ;  /* 0x0000000e00007202 */ /* 0x000fe40000000f00 */
[----:B------:R-:W-:-:S07]  /*0800*/  MOV R18, 0x820 ;  /* 0x0000082000127802 */ /* 0x000fce0000000f00 */
[----:B------:R-:W-:Y:S05]  /*0810*/  CALL.REL.NOINC `($__internal_0_$__cuda_sm20_sqrt_rn_f32_slowpath) ;  /* 0x0000000800d07944 */ /* 0x000fea0003c00000 */
[----:B------:R-:W-:Y:S05]  /*0820*/  BSYNC.RECONVERGENT B1 ;  /* 0x0000000000017941 */ /* 0x000fea0003800200 */
.L_x_16:
[----:B------:R-:W-:Y:S01]  /*0830*/  MOV R3, R0 ;  /* 0x0000000000037202 */ /* 0x000fe20000000f00 */
[----:B------:R-:W-:Y:S06]  /*0840*/  BRA `(.L_x_17) ;  /* 0x0000000000107947 */ /* 0x000fec0003800000 */
.L_x_15:
[----:B------:R-:W-:Y:S01]  /*0850*/  FMUL.FTZ R3, R14, R13 ;  /* 0x0000000d0e037220 */ /* 0x000fe20000410000 */
[----:B------:R-:W-:-:S03]  /*0860*/  FMUL.FTZ R0, R13, 0.5 ;  /* 0x3f0000000d007820 */ /* 0x000fc60000410000 */
[----:B------:R-:W-:-:S04]  /*0870*/  FFMA R14, -R3, R3, R14 ;  /* 0x00000003030e7223 */ /* 0x000fc8000000010e */
[----:B------:R-:W-:-:S07]  /*0880*/  FFMA R3, R14, R0, R3 ;  /* 0x000000000e037223 */ /* 0x000fce0000000003 */
.L_x_17:
        /* <DEDUP_REMOVED lines=12> */
.L_x_19:
[----:B------:R-:W-:Y:S05]  /*0950*/  BSYNC.RECONVERGENT B1 ;  /* 0x0000000000017941 */ /* 0x000fea0003800200 */
.L_x_18:
[----:B------:R-:W0:Y:S02]  /*0960*/  LDC R12, c[0x3][R10+-0x4] ;  /* 0x00ffff000a0c7b82 */ /* 0x000e240000000800 */
[----:B0-----:R-:W-:-:S07]  /*0970*/  FADD R11, R12, R11 ;  /* 0x0000000b0c0b7221 */ /* 0x001fce0000000000 */
.L_x_11:
[----:B------:R-:W-:Y:S05]  /*0980*/  BSYNC.RECONVERGENT B0 ;  /* 0x0000000000007941 */ /* 0x000fea0003800200 */
.L_x_10:
[----:B------:R-:W0:Y:S01]  /*0990*/  LDC.64 R14, c[0x3][R10+0x10] ;  /* 0x00c004000a0e7b82 */ /* 0x000e220000000a00 */
[----:B------:R-:W-:Y:S01]  /*09a0*/  FSETP.GT.AND P0, PT, R11, R8, PT ;  /* 0x000000080b00720b */ /* 0x000fe20003f04000 */
[----:B------:R-:W-:Y:S06]  /*09b0*/  BSSY.RECONVERGENT B0, `(.L_x_20) ;  /* 0x000003f000007945 */ /* 0x000fec0003800200 */
[----:B------:R-:W1:Y:S06]  /*09c0*/  LDC R3, c[0x3][R10+0xc] ;  /* 0x00c003000a037b82 */ /* 0x000e6c0000000800 */
[----:B------:R-:W-:Y:S01]  /*09d0*/  @P0 MOV R8, R11 ;  /* 0x0000000b00080202 */ /* 0x000fe20000000f00 */
[----:B------:R-:W-:Y:S01]  /*09e0*/  HFMA2 R11, -RZ, RZ, -7.76171875, 30 ;  /* 0xc7c34f80ff0b7431 */ /* 0x000fe200000001ff */
[----:B------:R-:W2:Y:S01]  /*09f0*/  @P0 LDC.64 R12, c[0x3][R10+-0x18] ;  /* 0x00fffa000a0c0b82 */ /* 0x000ea20000000a00 */
[----:B0-----:R-:W-:Y:S01]  /*0a00*/  FADD R14, R4, -R14 ;  /* 0x8000000e040e7221 */ /* 0x001fe20000000000 */
[----:B------:R-:W-:-:S06]  /*0a10*/  FADD R15, R2, -R15 ;  /* 0x8000000f020f7221 */ /* 0x000fcc0000000000 */
[----:B------:R-:W0:Y:S01]  /*0a20*/  @P0 LDC R17, c[0x3][R10+-0x1c] ;  /* 0x00fff9000a110b82 */ /* 0x000e220000000800 */
[----:B------:R-:W-:Y:S01]  /*0a30*/  FMUL R16, R14, R14 ;  /* 0x0000000e0e107220 */ /* 0x000fe20000400000 */
[----:B------:R-:W-:Y:S01]  /*0a40*/  FMUL R15, R15, R15 ;  /* 0x0000000f0f0f7220 */ /* 0x000fe20000400000 */
[----:B-1----:R-:W-:-:S03]  /*0a50*/  FMUL R3, R3, R3 ;  /* 0x0000000303037220 */ /* 0x002fc60000400000 */
[----:B------:R-:W-:-:S05]  /*0a60*/  FADD R14, R16, R15 ;  /* 0x0000000f100e7221 */ /* 0x000fca0000000000 */
[----:B------:R-:W-:Y:S01]  /*0a70*/  FSETP.GEU.AND P1, PT, R14, R3, PT ;  /* 0x000000030e00720b */ /* 0x000fe20003f2e000 */
[C---:B--2---:R-:W-:Y:S01]  /*0a80*/  @P0 FMUL R6, R0.reuse, R13 ;  /* 0x0000000d00060220 */ /* 0x044fe20000400000 */
[C---:B------:R-:W-:Y:S01]  /*0a90*/  @P0 FMUL R9, R0.reuse, R12 ;  /* 0x0000000c00090220 */ /* 0x040fe20000400000 */
[----:B0-----:R-:W-:-:S10]  /*0aa0*/  @P0 FMUL R5, R0, R17 ;  /* 0x0000001100050220 */ /* 0x001fd40000400000 */
[----:B------:R-:W-:Y:S05]  /*0ab0*/  @P1 BRA `(.L_x_21) ;  /* 0x0000000000b81947 */ /* 0x000fea0003800000 */
[----:B------:R-:W-:Y:S01]  /*0ac0*/  FADD R0, -R16, R3 ;  /* 0x0000000310007221 */ /* 0x000fe20000000100 */
[----:B------:R-:W-:Y:S03]  /*0ad0*/  BSSY.RECONVERGENT B1, `(.L_x_22) ;  /* 0x000000e000017945 */ /* 0x000fe60003800200 */
[----:B------:R-:W-:-:S04]  /*0ae0*/  FADD R0, -R15, R0 ;  /* 0x000000000f007221 */ /* 0x000fc80000000100 */
[----:B------:R-:W-:Y:S01]  /*0af0*/  VIADD R11, R0, 0xf3000000 ;  /* 0xf3000000000b7836 */ /* 0x000fe20000000000 */
[----:B------:R0:W1:Y:S04]  /*0b00*/  MUFU.RSQ R13, R0 ;  /* 0x00000000000d7308 */ /* 0x0000680000001400 */
[----:B------:R-:W-:-:S13]  /*0b10*/  ISETP.GT.U32.AND P0, PT, R11, 0x727fffff, PT ;  /* 0x727fffff0b00780c */ /* 0x000fda0003f04070 */
[----:B01----:R-:W-:Y:S05]  /*0b20*/  @!P0 BRA `(.L_x_23) ;  /* 0x0000000000108947 */ /* 0x003fea0003800000 */
[----:B------:R-:W-:-:S07]  /*0b30*/  MOV R18, 0xb50 ;  /* 0x00000b5000127802 */ /* 0x000fce0000000f00 */
[----:B------:R-:W-:Y:S05]  /*0b40*/  CALL.REL.NOINC `($__internal_0_$__cuda_sm20_sqrt_rn_f32_slowpath) ;  /* 0x0000000800047944 */ /* 0x000fea0003c00000 */
[----:B------:R-:W-:Y:S01]  /*0b50*/  MOV R11, R0 ;  /* 0x00000000000b7202 */ /* 0x000fe20000000f00 */
[----:B------:R-:W-:Y:S06]  /*0b60*/  BRA `(.L_x_24) ;  /* 0x0000000000107947 */ /* 0x000fec0003800000 */
.L_x_23:
[----:B------:R-:W-:Y:S01]  /*0b70*/  FMUL.FTZ R11, R0, R13 ;  /* 0x0000000d000b7220 */ /* 0x000fe20000410000 */
[----:B------:R-:W-:-:S03]  /*0b80*/  FMUL.FTZ R12, R13, 0.5 ;  /* 0x3f0000000d0c7820 */ /* 0x000fc60000410000 */
[----:B------:R-:W-:-:S04]  /*0b90*/  FFMA R0, -R11, R11, R0 ;  /* 0x0000000b0b007223 */ /* 0x000fc80000000100 */
[----:B------:R-:W-:-:S07]  /*0ba0*/  FFMA R11, R0, R12, R11 ;  /* 0x0000000c000b7223 */ /* 0x000fce000000000b */
.L_x_24:
[----:B------:R-:W-:Y:S05]  /*0bb0*/  BSYNC.RECONVERGENT B1 ;  /* 0x0000000000017941 */ /* 0x000fea0003800200 */
.L_x_22:
        /* <DEDUP_REMOVED lines=9> */
.L_x_26:
[----:B------:R-:W-:Y:S01]  /*0c50*/  MOV R3, R0 ;  /* 0x0000000000037202 */ /* 0x000fe20000000f00 */
[----:B------:R-:W-:Y:S06]  /*0c60*/  BRA `(.L_x_27) ;  /* 0x0000000000107947 */ /* 0x000fec0003800000 */
.L_x_25:
[----:B-1----:R-:W-:Y:S01]  /*0c70*/  FMUL.FTZ R0, R3, R12 ;  /* 0x0000000c03007220 */ /* 0x002fe20000410000 */
[----:B------:R-:W-:-:S03]  /*0c80*/  FMUL.FTZ R12, R12, 0.5 ;  /* 0x3f0000000c0c7820 */ /* 0x000fc60000410000 */
[----:B------:R-:W-:-:S04]  /*0c90*/  FFMA R3, -R0, R0, R3 ;  /* 0x0000000000037223 */ /* 0x000fc80000000103 */
[----:B------:R-:W-:-:S07]  /*0ca0*/  FFMA R3, R3, R12, R0 ;  /* 0x0000000c03037223 */ /* 0x000fce0000000000 */
.L_x_27:
        /* <DEDUP_REMOVED lines=12> */
.L_x_29:
[----:B------:R-:W-:Y:S05]  /*0d70*/  BSYNC.RECONVERGENT B1 ;  /* 0x0000000000017941 */ /* 0x000fea0003800200 */
.L_x_28:
[----:B------:R-:W0:Y:S02]  /*0d80*/  LDC R12, c[0x3][R10+0x18] ;  /* 0x00c006000a0c7b82 */ /* 0x000e240000000800 */
[----:B0-----:R-:W-:-:S07]  /*0d90*/  FADD R11, R12, R11 ;  /* 0x0000000b0c0b7221 */ /* 0x001fce0000000000 */
.L_x_21:
[----:B------:R-:W-:Y:S05]  /*0da0*/  BSYNC.RECONVERGENT B0 ;  /* 0x0000000000007941 */ /* 0x000fea0003800200 */
.L_x_20:
[----:B------:R-:W0:Y:S01]  /*0db0*/  LDC.64 R14, c[0x3][R10+0x28] ;  /* 0x00c00a000a0e7b82 */ /* 0x000e220000000a00 */
[----:B------:R-:W-:Y:S01]  /*0dc0*/  FSETP.GT.AND P0, PT, R11, R8, PT ;  /* 0x000000080b00720b */ /* 0x000fe20003f04000 */
[----:B------:R-:W-:Y:S06]  /*0dd0*/  BSSY.RECONVERGENT B0, `(.L_x_30) ;  /* 0x000003f000007945 */ /* 0x000fec0003800200 */
[----:B------:R-:W1:Y:S06]  /*0de0*/  LDC R17, c[0x3][R10+0x30] ;  /* 0x00c00c000a117b82 */ /* 0x000e6c0000000800 */
[----:B------:R-:W-:-:S02]  /*0df0*/  @P0 IMAD.MOV.U32 R8, RZ, RZ, R11 ;  /* 0x000000ffff080224 */ /* 0x000fc400078e000b */
        /* <DEDUP_REMOVED lines=25> */
.L_x_33:
[----:B------:R-:W-:Y:S01]  /*0f90*/  FMUL.FTZ R11, R0, R3 ;  /* 0x00000003000b7220 */ /* 0x000fe20000410000 */
[----:B------:R-:W-:-:S03]  /*0fa0*/  FMUL.FTZ R3, R3, 0.5 ;  /* 0x3f00000003037820 */ /* 0x000fc60000410000 */
[----:B------:R-:W-:-:S04]  /*0fb0*/  FFMA R0, -R11, R11, R0 ;  /* 0x0000000b0b007223 */ /* 0x000fc80000000100 */
[----:B------:R-:W-:-:S07]  /*0fc0*/  FFMA R11, R0, R3, R11 ;  /* 0x00000003000b7223 */ /* 0x000fce000000000b */
.L_x_34:
[----:B------:R-:W-:Y:S05]  /*0fd0*/  BSYNC.RECONVERGENT B1 ;  /* 0x0000000000017941 */ /* 0x000fea0003800200 */
.L_x_32:
        /* <DEDUP_REMOVED lines=9> */
.L_x_36:
[----:B------:R-:W-:Y:S01]  /*1070*/  IMAD.MOV.U32 R3, RZ, RZ, R0 ;  /* 0x000000ffff037224 */ /* 0x000fe200078e0000 */
[----:B------:R-:W-:Y:S06]  /*1080*/  BRA `(.L_x_37) ;  /* 0x0000000000107947 */ /* 0x000fec0003800000 */
.L_x_35:
[----:B-1----:R-:W-:Y:S01]  /*1090*/  FMUL.FTZ R3, R14, R13 ;  /* 0x0000000d0e037220 */ /* 0x002fe20000410000 */
[----:B------:R-:W-:-:S03]  /*10a0*/  FMUL.FTZ R0, R13, 0.5 ;  /* 0x3f0000000d007820 */ /* 0x000fc60000410000 */
[----:B------:R-:W-:-:S04]  /*10b0*/  FFMA R14, -R3, R3, R14 ;  /* 0x00000003030e7223 */ /* 0x000fc8000000010e */
[----:B------:R-:W-:-:S07]  /*10c0*/  FFMA R3, R14, R0, R3 ;  /* 0x000000000e037223 */ /* 0x000fce0000000003 */
.L_x_37:
        /* <DEDUP_REMOVED lines=12> */
.L_x_39:
[----:B------:R-:W-:Y:S05]  /*1190*/  BSYNC.RECONVERGENT B1 ;  /* 0x0000000000017941 */ /* 0x000fea0003800200 */
.L_x_38:
[----:B------:R-:W0:Y:S02]  /*11a0*/  LDC R12, c[0x3][R10+0x34] ;  /* 0x00c00d000a0c7b82 */ /* 0x000e240000000800 */
[----:B0-----:R-:W-:-:S07]  /*11b0*/  FADD R11, R12, R11 ;  /* 0x0000000b0c0b7221 */ /* 0x001fce0000000000 */
.L_x_31:
[----:B------:R-:W-:Y:S05]  /*11c0*/  BSYNC.RECONVERGENT B0 ;  /* 0x0000000000007941 */ /* 0x000fea0003800200 */
.L_x_30:
[----:B------:R-:W-:-:S13]  /*11d0*/  FSETP.GT.AND P0, PT, R11, R8, PT ;  /* 0x000000080b00720b */ /* 0x000fda0003f04000 */
[----:B------:R0:W1:Y:S01]  /*11e0*/  @P0 LDC.64 R12, c[0x3][R10+0x20] ;  /* 0x00c008000a0c0b82 */ /* 0x0000620000000a00 */
[----:B------:R-:W-:-:S07]  /*11f0*/  @P0 MOV R8, R11 ;  /* 0x0000000b00080202 */ /* 0x000fce0000000f00 */
[----:B------:R0:W2:Y:S02]  /*1200*/  @P0 LDC R3, c[0x3][R10+0x1c] ;  /* 0x00c007000a030b82 */ /* 0x0000a40000000800 */
[----:B0-----:R-:W-:Y:S01]  /*1210*/  IADD3 R10, PT, PT, R10, 0x70, RZ ;  /* 0x000000700a0a7810 */ /* 0x001fe20007ffe0ff */
[C---:B-1----:R-:W-:Y:S01]  /*1220*/  @P0 FMUL R6, R0.reuse, R13 ;  /* 0x0000000d00060220 */ /* 0x042fe20000400000 */
[C---:B------:R-:W-:Y:S01]  /*1230*/  @P0 FMUL R9, R0.reuse, R12 ;  /* 0x0000000c00090220 */ /* 0x040fe20000400000 */
[----:B--2---:R-:W-:Y:S01]  /*1240*/  @P0 FMUL R5, R0, R3 ;  /* 0x0000000300050220 */ /* 0x004fe20000400000 */
[----:B------:R-:W-:Y:S06]  /*1250*/  BRA.U UP0, `(.L_x_40) ;  /* 0xffffffed00d07547 */ /* 0x000fec000b83ffff */
[----:B------:R-:W0:Y:S01]  /*1260*/  LDCU.64 UR8, c[0x0][0x388] ;  /* 0x00007100ff0877ac */ /* 0x000e220008000a00 */
[----:B------:R-:W-:Y:S01]  /*1270*/  FMUL R5, R5, 255 ;  /* 0x437f000005057820 */ /* 0x000fe20000400000 */
[----:B------:R-:W-:Y:S01]  /*1280*/  FMUL R9, R9, 255 ;  /* 0x437f000009097820 */ /* 0x000fe20000400000 */
[----:B------:R-:W-:Y:S01]  /*1290*/  FMUL R6, R6, 255 ;  /* 0x437f000006067820 */ /* 0x000fe20000400000 */
[----:B------:R-:W-:Y:S01]  /*12a0*/  SHF.L.U32 R7, R7, 0x2, RZ ;  /* 0x0000000207077819 */ /* 0x000fe200000006ff */
[----:B------:R-:W-:Y:S02]  /*12b0*/  HFMA2 R0, -RZ, RZ, 0, 1.5199184417724609375e-05 ;  /* 0x000000ffff007431 */ /* 0x000fe400000001ff */
[----:B------:R-:W1:Y:S08]  /*12c0*/  F2I.U32.TRUNC.NTZ R5, R5 ;  /* 0x0000000500057305 */ /* 0x000e70000020f000 */
[----:B------:R-:W2:Y:S01]  /*12d0*/  F2I.U32.TRUNC.NTZ R11, R6 ;  /* 0x00000006000b7305 */ /* 0x000ea2000020f000 */
[----:B0-----:R-:W-:-:S04]  /*12e0*/  IADD3 R2, P0, PT, R7, UR8, RZ ;  /* 0x0000000807027c10 */ /* 0x001fc8000ff1e0ff */
[----:B------:R-:W-:-:S03]  /*12f0*/  LEA.HI.X.SX32 R3, R7, UR9, 0x1, P0 ;  /* 0x0000000907037c11 */ /* 0x000fc600080f0eff */
[----:B------:R-:W0:Y:S02]  /*1300*/  F2I.U32.TRUNC.NTZ R9, R9 ;  /* 0x0000000900097305 */ /* 0x000e24000020f000 */
[----:B-1----:R-:W-:Y:S04]  /*1310*/  STG.E.U8 desc[UR6][R2.64], R5 ;  /* 0x0000000502007986 */ /* 0x002fe8000c101106 */
[----:B--2---:R-:W-:Y:S04]  /*1320*/  STG.E.U8 desc[UR6][R2.64+0x1], R11 ;  /* 0x0000010b02007986 */ /* 0x004fe8000c101106 */
[----:B------:R-:W-:Y:S04]  /*1330*/  STG.E.U8 desc[UR6][R2.64+0x3], R0 ;  /* 0x0000030002007986 */ /* 0x000fe8000c101106 */
[----:B0-----:R-:W-:Y:S01]  /*1340*/  STG.E.U8 desc[UR6][R2.64+0x2], R9 ;  /* 0x0000020902007986 */ /* 0x001fe2000c101106 */
[----:B------:R-:W-:Y:S05]  /*1350*/  EXIT ;  /* 0x000000000000794d */ /* 0x000fea0003800000 */
        .weak           $__internal_0_$__cuda_sm20_sqrt_rn_f32_slowpath
        .type           $__internal_0_$__cuda_sm20_sqrt_rn_f32_slowpath,@function
        .size           $__internal_0_$__cuda_sm20_sqrt_rn_f32_slowpath,($__internal_1_$__cuda_sm3x_div_rn_noftz_f32_slowpath - $__internal_0_$__cuda_sm20_sqrt_rn_f32_slowpath)
$__internal_0_$__cuda_sm20_sqrt_rn_f32_slowpath:
[----:B------:R-:W-:-:S13]  /*1360*/  LOP3.LUT P0, RZ, R0, 0x7fffffff, RZ, 0xc0, !PT ;  /* 0x7fffffff00ff7812 */ /* 0x000fda000780c0ff */
[----:B------:R-:W-:Y:S01]  /*1370*/  @!P0 MOV R12, R0 ;  /* 0x00000000000c8202 */ /* 0x000fe20000000f00 */
[----:B------:R-:W-:Y:S06]  /*1380*/  @!P0 BRA `(.L_x_41) ;  /* 0x0000000000408947 */ /* 0x000fec0003800000 */
[----:B------:R-:W-:-:S13]  /*1390*/  FSETP.GEU.FTZ.AND P0, PT, R0, RZ, PT ;  /* 0x000000ff0000720b */ /* 0x000fda0003f1e000 */
[----:B------:R-:W-:Y:S01]  /*13a0*/  @!P0 IMAD.MOV.U32 R12, RZ, RZ, 0x7fffffff ;  /* 0x7fffffffff0c8424 */ /* 0x000fe200078e00ff */
[----:B------:R-:W-:Y:S06]  /*13b0*/  @!P0 BRA `(.L_x_41) ;  /* 0x0000000000348947 */ /* 0x000fec0003800000 */
[----:B------:R-:W-:-:S13]  /*13c0*/  FSETP.GTU.FTZ.AND P0, PT, |R0|, +INF , PT ;  /* 0x7f8000000000780b */ /* 0x000fda0003f1c200 */
[----:B------:R-:W-:Y:S01]  /*13d0*/  @P0 FADD.FTZ R12, R0, 1 ;  /* 0x3f800000000c0421 */ /* 0x000fe20000010000 */
[----:B------:R-:W-:Y:S06]  /*13e0*/  @P0 BRA `(.L_x_41) ;  /* 0x0000000000280947 */ /* 0x000fec0003800000 */
[----:B------:R-:W-:-:S13]  /*13f0*/  FSETP.NEU.FTZ.AND P0, PT, |R0|, +INF , PT ;  /* 0x7f8000000000780b */ /* 0x000fda0003f1d200 */
[----:B------:R-:W-:-:S04]  /*1400*/  @P0 FFMA R13, R0, 1.84467440737095516160e+19, RZ ;  /* 0x5f800000000d0823 */ /* 0x000fc800000000ff */
[----:B------:R-:W0:Y:S02]  /*1410*/  @P0 MUFU.RSQ R12, R13 ;  /* 0x0000000d000c0308 */ /* 0x000e240000001400 */
[----:B0-----:R-:W-:Y:S01]  /*1420*/  @P0 FMUL.FTZ R16, R13, R12 ;  /* 0x0000000c0d100220 */ /* 0x001fe20000410000 */
[----:B------:R-:W-:Y:S01]  /*1430*/  @P0 FMUL.FTZ R17, R12, 0.5 ;  /* 0x3f0000000c110820 */ /* 0x000fe20000410000 */
[----:B------:R-:W-:Y:S02]  /*1440*/  @!P0 MOV R12, R0 ;  /* 0x00000000000c8202 */ /* 0x000fe40000000f00 */
[----:B------:R-:W-:-:S04]  /*1450*/  @P0 FADD.FTZ R15, -R16, -RZ ;  /* 0x800000ff100f0221 */ /* 0x000fc80000010100 */
[----:B------:R-:W-:-:S04]  /*1460*/  @P0 FFMA R15, R16, R15, R13 ;  /* 0x0000000f100f0223 */ /* 0x000fc8000000000d */
[----:B------:R-:W-:-:S04]  /*1470*/  @P0 FFMA R15, R15, R17, R16 ;  /* 0x000000110f0f0223 */ /* 0x000fc80000000010 */
[----:B------:R-:W-:-:S07]  /*1480*/  @P0 FMUL.FTZ R12, R15, 2.3283064365386962891e-10 ;  /* 0x2f8000000f0c0820 */ /* 0x000fce0000410000 */
.L_x_41:
[----:B------:R-:W-:Y:S01]  /*1490*/  HFMA2 R13, -RZ, RZ, 0, 0 ;  /* 0x00000000ff0d7431 */ /* 0x000fe200000001ff */
[----:B------:R-:W-:Y:S02]  /*14a0*/  MOV R0, R12 ;  /* 0x0000000c00007202 */ /* 0x000fe40000000f00 */
[----:B------:R-:W-:-:S04]  /*14b0*/  MOV R12, R18 ;  /* 0x00000012000c7202 */ /* 0x000fc80000000f00 */
[----:B------:R-:W-:Y:S05]  /*14c0*/  RET.REL.NODEC R12 `(_Z6kerneliPh) ;  /* 0xffffffe80ccc7950 */ /* 0x000fea0003c3ffff */
        .weak           $__internal_1_$__cuda_sm3x_div_rn_noftz_f32_slowpath
        .type           $__internal_1_$__cuda_sm3x_div_rn_noftz_f32_slowpath,@function
        .size           $__internal_1_$__cuda_sm3x_div_rn_noftz_f32_slowpath,(.L_x_55 - $__internal_1_$__cuda_sm3x_div_rn_noftz_f32_slowpath)
$__internal_1_$__cuda_sm3x_div_rn_noftz_f32_slowpath:
[----:B------:R-:W-:Y:S01]  /*14d0*/  SHF.R.U32.HI R13, RZ, 0x17, R3 ;  /* 0x00000017ff0d7819 */ /* 0x000fe20000011603 */
[----:B------:R-:W-:Y:S01]  /*14e0*/  BSSY.RECONVERGENT B2, `(.L_x_42) ;  /* 0x0000062000027945 */ /* 0x000fe20003800200 */
[----:B------:R-:W-:Y:S02]  /*14f0*/  SHF.R.U32.HI R14, RZ, 0x17, R0 ;  /* 0x00000017ff0e7819 */ /* 0x000fe40000011600 */
[----:B------:R-:W-:Y:S02]  /*1500*/  LOP3.LUT R13, R13, 0xff, RZ, 0xc0, !PT ;  /* 0x000000ff0d0d7812 */ /* 0x000fe400078ec0ff */
[----:B------:R-:W-:Y:S02]  /*1510*/  LOP3.LUT R15, R14, 0xff, RZ, 0xc0, !PT ;  /* 0x000000ff0e0f7812 */ /* 0x000fe400078ec0ff */
[----:B------:R-:W-:Y:S02]  /*1520*/  IADD3 R17, PT, PT, R13, -0x1, RZ ;  /* 0xffffffff0d117810 */ /* 0x000fe40007ffe0ff */
[----:B------:R-:W-:-:S02]  /*1530*/  IADD3 R16, PT, PT, R15, -0x1, RZ ;  /* 0xffffffff0f107810 */ /* 0x000fc40007ffe0ff */
[----:B------:R-:W-:-:S04]  /*1540*/  ISETP.GT.U32.AND P0, PT, R17, 0xfd, PT ;  /* 0x000000fd1100780c */ /* 0x000fc80003f04070 */
[----:B------:R-:W-:-:S13]  /*1550*/  ISETP.GT.U32.OR P0, PT, R16, 0xfd, P0 ;  /* 0x000000fd1000780c */ /* 0x000fda0000704470 */
[----:B------:R-:W-:Y:S01]  /*1560*/  @!P0 IMAD.MOV.U32 R14, RZ, RZ, RZ ;  /* 0x000000ffff0e8224 */ /* 0x000fe200078e00ff */
[----:B------:R-:W-:Y:S06]  /*1570*/  @!P0 BRA `(.L_x_43) ;  /* 0x00000000005c8947 */ /* 0x000fec0003800000 */
[----:B------:R-:W-:Y:S02]  /*1580*/  FSETP.GTU.FTZ.AND P0, PT, |R0|, +INF , PT ;  /* 0x7f8000000000780b */ /* 0x000fe40003f1c200 */
[----:B------:R-:W-:-:S04]  /*1590*/  FSETP.GTU.FTZ.AND P1, PT, |R3|, +INF , PT ;  /* 0x7f8000000300780b */ /* 0x000fc80003f3c200 */
[----:B------:R-:W-:-:S13]  /*15a0*/  PLOP3.LUT P0, PT, P0, P1, PT, 0xf8, 0x8f ;  /* 0x00000000008f781c */ /* 0x000fda0000703f70 */
[----:B------:R-:W-:Y:S05]  /*15b0*/  @P0 BRA `(.L_x_44) ;  /* 0x00000004004c0947 */ /* 0x000fea0003800000 */
[----:B------:R-:W-:-:S13]  /*15c0*/  LOP3.LUT P0, RZ, R3, 0x7fffffff, R0, 0xc8, !PT ;  /* 0x7fffffff03ff7812 */ /* 0x000fda000780c800 */
[----:B------:R-:W-:Y:S05]  /*15d0*/  @!P0 BRA `(.L_x_45) ;  /* 0x00000004003c8947 */ /* 0x000fea0003800000 */
[C---:B------:R-:W-:Y:S02]  /*15e0*/  FSETP.NEU.FTZ.AND P2, PT, |R0|.reuse, +INF , PT ;  /* 0x7f8000000000780b */ /* 0x040fe40003f5d200 */
[----:B------:R-:W-:Y:S02]  /*15f0*/  FSETP.NEU.FTZ.AND P1, PT, |R3|, +INF , PT ;  /* 0x7f8000000300780b */ /* 0x000fe40003f3d200 */
[----:B------:R-:W-:-:S11]  /*1600*/  FSETP.NEU.FTZ.AND P0, PT, |R0|, +INF , PT ;  /* 0x7f8000000000780b */ /* 0x000fd60003f1d200 */
[----:B------:R-:W-:Y:S05]  /*1610*/  @!P1 BRA !P2, `(.L_x_45) ;  /* 0x00000004002c9947 */ /* 0x000fea0005000000 */
[----:B------:R-:W-:-:S04]  /*1620*/  LOP3.LUT P2, RZ, R0, 0x7fffffff, RZ, 0xc0, !PT ;  /* 0x7fffffff00ff7812 */ /* 0x000fc8000784c0ff */
[----:B------:R-:W-:-:S13]  /*1630*/  PLOP3.LUT P1, PT, P1, P2, PT, 0x2f, 0xf2 ;  /* 0x0000000000f2781c */ /* 0x000fda0000f24577 */
[----:B------:R-:W-:Y:S05]  /*1640*/  @P1 BRA `(.L_x_46) ;  /* 0x0000000400181947 */ /* 0x000fea0003800000 */
[----:B------:R-:W-:-:S04]  /*1650*/  LOP3.LUT P1, RZ, R3, 0x7fffffff, RZ, 0xc0, !PT ;  /* 0x7fffffff03ff7812 */ /* 0x000fc8000782c0ff */
[----:B------:R-:W-:-:S13]  /*1660*/  PLOP3.LUT P0, PT, P0, P1, PT, 0x2f, 0xf2 ;  /* 0x0000000000f2781c */ /* 0x000fda0000702577 */
[----:B------:R-:W-:Y:S05]  /*1670*/  @P0 BRA `(.L_x_47) ;  /* 0x0000000400000947 */ /* 0x000fea0003800000 */
[----:B------:R-:W-:Y:S02]  /*1680*/  ISETP.GE.AND P0, PT, R16, RZ, PT ;  /* 0x000000ff1000720c */ /* 0x000fe40003f06270 */
[----:B------:R-:W-:-:S11]  /*1690*/  ISETP.GE.AND P1, PT, R17, RZ, PT ;  /* 0x000000ff1100720c */ /* 0x000fd60003f26270 */
[----:B------:R-:W-:Y:S01]  /*16a0*/  @P0 MOV R14, RZ ;  /* 0x000000ff000e0202 */ /* 0x000fe20000000f00 */
[----:B------:R-:W-:Y:S01]  /*16b0*/  @!P0 FFMA R0, R0, 1.84467440737095516160e+19, RZ ;  /* 0x5f80000000008823 */ /* 0x000fe200000000ff */
[----:B------:R-:W-:Y:S01]  /*16c0*/  @!P0 MOV R14, 0xffffffc0 ;  /* 0xffffffc0000e8802 */ /* 0x000fe20000000f00 */
[----:B------:R-:W-:-:S03]  /*16d0*/  @!P1 FFMA R3, R3, 1.84467440737095516160e+19, RZ ;  /* 0x5f80000003039823 */ /* 0x000fc600000000ff */
[----:B------:R-:W-:-:S07]  /*16e0*/  @!P1 IADD3 R14, PT, PT, R14, 0x40, RZ ;  /* 0x000000400e0e9810 */ /* 0x000fce0007ffe0ff */
.L_x_43:
[----:B------:R-:W-:Y:S01]  /*16f0*/  LEA R16, R13, 0xc0800000, 0x17 ;  /* 0xc08000000d107811 */ /* 0x000fe200078eb8ff */
[----:B------:R-:W-:Y:S01]  /*1700*/  BSSY.RECONVERGENT B3, `(.L_x_48) ;  /* 0x0000036000037945 */ /* 0x000fe20003800200 */
[----:B------:R-:W-:Y:S02]  /*1710*/  IADD3 R15, PT, PT, R15, -0x7f, RZ ;  /* 0xffffff810f0f7810 */ /* 0x000fe40007ffe0ff */
[----:B------:R-:W-:-:S03]  /*1720*/  IADD3 R17, PT, PT, -R16, R3, RZ ;  /* 0x0000000310117210 */ /* 0x000fc60007ffe1ff */
[----:B------:R-:W-:Y:S01]  /*1730*/  IMAD R0, R15, -0x800000, R0 ;  /* 0xff8000000f007824 */ /* 0x000fe200078e0200 */
[----:B------:R-:W0:Y:S01]  /*1740*/  MUFU.RCP R3, R17 ;  /* 0x0000001100037308 */ /* 0x000e220000001000 */
[----:B------:R-:W-:Y:S01]  /*1750*/  FADD.FTZ R19, -R17, -RZ ;  /* 0x800000ff11137221 */ /* 0x000fe20000010100 */
[----:B------:R-:W-:-:S04]  /*1760*/  IADD3 R15, PT, PT, R15, 0x7f, -R13 ;  /* 0x0000007f0f0f7810 */ /* 0x000fc80007ffe80d */
[----:B------:R-:W-:Y:S01]  /*1770*/  IADD3 R15, PT, PT, R15, R14, RZ ;  /* 0x0000000e0f0f7210 */ /* 0x000fe20007ffe0ff */
[----:B0-----:R-:W-:-:S04]  /*1780*/  FFMA R16, R3, R19, 1 ;  /* 0x3f80000003107423 */ /* 0x001fc80000000013 */
[----:B------:R-:W-:-:S04]  /*1790*/  FFMA R3, R3, R16, R3 ;  /* 0x0000001003037223 */ /* 0x000fc80000000003 */
[----:B------:R-:W-:-:S04]  /*17a0*/  FFMA R16, R0, R3, RZ ;  /* 0x0000000300107223 */ /* 0x000fc800000000ff */
[----:B------:R-:W-:-:S04]  /*17b0*/  FFMA R18, R19, R16, R0 ;  /* 0x0000001013127223 */ /* 0x000fc80000000000 */
[----:B------:R-:W-:-:S04]  /*17c0*/  FFMA R16, R3, R18, R16 ;  /* 0x0000001203107223 */ /* 0x000fc80000000010 */
[----:B------:R-:W-:-:S04]  /*17d0*/  FFMA R19, R19, R16, R0 ;  /* 0x0000001013137223 */ /* 0x000fc80000000000 */
[----:B------:R-:W-:-:S05]  /*17e0*/  FFMA R0, R3, R19, R16 ;  /* 0x0000001303007223 */ /* 0x000fca0000000010 */
[----:B------:R-:W-:-:S04]  /*17f0*/  SHF.R.U32.HI R13, RZ, 0x17, R0 ;  /* 0x00000017ff0d7819 */ /* 0x000fc80000011600 */
[----:B------:R-:W-:-:S05]  /*1800*/  LOP3.LUT R13, R13, 0xff, RZ, 0xc0, !PT ;  /* 0x000000ff0d0d7812 */ /* 0x000fca00078ec0ff */
[----:B------:R-:W-:-:S05]  /*1810*/  IMAD.IADD R17, R13, 0x1, R15 ;  /* 0x000000010d117824 */ /* 0x000fca00078e020f */
[----:B------:R-:W-:-:S04]  /*1820*/  IADD3 R13, PT, PT, R17, -0x1, RZ ;  /* 0xffffffff110d7810 */ /* 0x000fc80007ffe0ff */
[----:B------:R-:W-:-:S13]  /*1830*/  ISETP.GE.U32.AND P0, PT, R13, 0xfe, PT ;  /* 0x000000fe0d00780c */ /* 0x000fda0003f06070 */
[----:B------:R-:W-:Y:S05]  /*1840*/  @!P0 BRA `(.L_x_49) ;  /* 0x0000000000808947 */ /* 0x000fea0003800000 */
[----:B------:R-:W-:-:S13]  /*1850*/  ISETP.GT.AND P0, PT, R17, 0xfe, PT ;  /* 0x000000fe1100780c */ /* 0x000fda0003f04270 */
[----:B------:R-:W-:Y:S05]  /*1860*/  @P0 BRA `(.L_x_50) ;  /* 0x00000000006c0947 */ /* 0x000fea0003800000 */
[----:B------:R-:W-:-:S13]  /*1870*/  ISETP.GE.AND P0, PT, R17, 0x1, PT ;  /* 0x000000011100780c */ /* 0x000fda0003f06270 */
[----:B------:R-:W-:Y:S05]  /*1880*/  @P0 BRA `(.L_x_51) ;  /* 0x0000000000740947 */ /* 0x000fea0003800000 */
[----:B------:R-:W-:Y:S02]  /*1890*/  ISETP.GE.AND P0, PT, R17, -0x18, PT ;  /* 0xffffffe81100780c */ /* 0x000fe40003f06270 */
[----:B------:R-:W-:-:S11]  /*18a0*/  LOP3.LUT R0, R0, 0x80000000, RZ, 0xc0, !PT ;  /* 0x8000000000007812 */ /* 0x000fd600078ec0ff */
[----:B------:R-:W-:Y:S05]  /*18b0*/  @!P0 BRA `(.L_x_51) ;  /* 0x0000000000688947 */ /* 0x000fea0003800000 */
[-CC-:B------:R-:W-:Y:S01]  /*18c0*/  FFMA.RZ R13, R3, R19.reuse, R16.reuse ;  /* 0x00000013030d7223 */ /* 0x180fe2000000c010 */
[C---:B------:R-:W-:Y:S02]  /*18d0*/  ISETP.NE.AND P2, PT, R17.reuse, RZ, PT ;  /* 0x000000ff1100720c */ /* 0x040fe40003f45270 */
[----:B------:R-:W-:Y:S02]  /*18e0*/  ISETP.NE.AND P1, PT, R17, RZ, PT ;  /* 0x000000ff1100720c */ /* 0x000fe40003f25270 */
[----:B------:R-:W-:Y:S01]  /*18f0*/  LOP3.LUT R14, R13, 0x7fffff, RZ, 0xc0, !PT ;  /* 0x007fffff0d0e7812 */ /* 0x000fe200078ec0ff */
[CCC-:B------:R-:W-:Y:S01]  /*1900*/  FFMA.RP R13, R3.reuse, R19.reuse, R16.reuse ;  /* 0x00000013030d7223 */ /* 0x1c0fe20000008010 */
[----:B------:R-:W-:Y:S01]  /*1910*/  FFMA.RM R16, R3, R19, R16 ;  /* 0x0000001303107223 */ /* 0x000fe20000004010 */
[----:B------:R-:W-:Y:S02]  /*1920*/  IADD3 R3, PT, PT, R17, 0x20, RZ ;  /* 0x0000002011037810 */ /* 0x000fe40007ffe0ff */
[----:B------:R-:W-:-:S02]  /*1930*/  LOP3.LUT R14, R14, 0x800000, RZ, 0xfc, !PT ;  /* 0x008000000e0e7812 */ /* 0x000fc400078efcff */
[----:B------:R-:W-:Y:S02]  /*1940*/  IADD3 R15, PT, PT, -R17, RZ, RZ ;  /* 0x000000ff110f7210 */ /* 0x000fe40007ffe1ff */
[----:B------:R-:W-:Y:S02]  /*1950*/  SHF.L.U32 R3, R14, R3, RZ ;  /* 0x000000030e037219 */ /* 0x000fe400000006ff */
[----:B------:R-:W-:Y:S02]  /*1960*/  FSETP.NEU.FTZ.AND P0, PT, R13, R16, PT ;  /* 0x000000100d00720b */ /* 0x000fe40003f1d000 */
[----:B------:R-:W-:Y:S02]  /*1970*/  SEL R13, R15, RZ, P2 ;  /* 0x000000ff0f0d7207 */ /* 0x000fe40001000000 */
[----:B------:R-:W-:Y:S02]  /*1980*/  ISETP.NE.AND P1, PT, R3, RZ, P1 ;  /* 0x000000ff0300720c */ /* 0x000fe40000f25270 */
[----:B------:R-:W-:-:S02]  /*1990*/  SHF.R.U32.HI R13, RZ, R13, R14 ;  /* 0x0000000dff0d7219 */ /* 0x000fc4000001160e */
[----:B------:R-:W-:Y:S02]  /*19a0*/  PLOP3.LUT P0, PT, P0, P1, PT, 0xf8, 0x8f ;  /* 0x00000000008f781c */ /* 0x000fe40000703f70 */
[----:B------:R-:W-:Y:S02]  /*19b0*/  SHF.R.U32.HI R14, RZ, 0x1, R13 ;  /* 0x00000001ff0e7819 */ /* 0x000fe4000001160d */
[----:B------:R-:W-:-:S04]  /*19c0*/  SEL R3, RZ, 0x1, !P0 ;  /* 0x00000001ff037807 */ /* 0x000fc80004000000 */
[----:B------:R-:W-:-:S04]  /*19d0*/  LOP3.LUT R16, R3, 0x1, R14, 0xf8, !PT ;  /* 0x0000000103107812 */ /* 0x000fc800078ef80e */
[----:B------:R-:W-:-:S04]  /*19e0*/  LOP3.LUT R13, R16, R13, RZ, 0xc0, !PT ;  /* 0x0000000d100d7212 */ /* 0x000fc800078ec0ff */
[----:B------:R-:W-:-:S04]  /*19f0*/  IADD3 R13, PT, PT, R14, R13, RZ ;  /* 0x0000000d0e0d7210 */ /* 0x000fc80007ffe0ff */
[----:B------:R-:W-:Y:S01]  /*1a00*/  LOP3.LUT R0, R13, R0, RZ, 0xfc, !PT ;  /* 0x000000000d007212 */ /* 0x000fe200078efcff */
[----:B------:R-:W-:Y:S06]  /*1a10*/  BRA `(.L_x_51) ;  /* 0x0000000000107947 */ /* 0x000fec0003800000 */
.L_x_50:
[----:B------:R-:W-:-:S04]  /*1a20*/  LOP3.LUT R0, R0, 0x80000000, RZ, 0xc0, !PT ;  /* 0x8000000000007812 */ /* 0x000fc800078ec0ff */
[----:B------:R-:W-:Y:S01]  /*1a30*/  LOP3.LUT R0, R0, 0x7f800000, RZ, 0xfc, !PT ;  /* 0x7f80000000007812 */ /* 0x000fe200078efcff */
[----:B------:R-:W-:Y:S06]  /*1a40*/  BRA `(.L_x_51) ;  /* 0x0000000000047947 */ /* 0x000fec0003800000 */
.L_x_49:
[----:B------:R-:W-:-:S07]  /*1a50*/  LEA R0, R15, R0, 0x17 ;  /* 0x000000000f007211 */ /* 0x000fce00078eb8ff */
.L_x_51:
[----:B------:R-:W-:Y:S05]  /*1a60*/  BSYNC.RECONVERGENT B3 ;  /* 0x0000000000037941 */ /* 0x000fea0003800200 */
.L_x_48:
[----:B------:R-:W-:Y:S05]  /*1a70*/  BRA `(.L_x_52) ;  /* 0x0000000000207947 */ /* 0x000fea0003800000 */
.L_x_47:
[----:B------:R-:W-:-:S04]  /*1a80*/  LOP3.LUT R0, R3, 0x80000000, R0, 0x48, !PT ;  /* 0x8000000003007812 */ /* 0x000fc800078e4800 */
[----:B------:R-:W-:Y:S01]  /*1a90*/  LOP3.LUT R0, R0, 0x7f800000, RZ, 0xfc, !PT ;  /* 0x7f80000000007812 */ /* 0x000fe200078efcff */
[----:B------:R-:W-:Y:S06]  /*1aa0*/  BRA `(.L_x_52) ;  /* 0x0000000000147947 */ /* 0x000fec0003800000 */
.L_x_46:
[----:B------:R-:W-:Y:S01]  /*1ab0*/  LOP3.LUT R0, R3, 0x80000000, R0, 0x48, !PT ;  /* 0x8000000003007812 */ /* 0x000fe200078e4800 */
[----:B------:R-:W-:Y:S06]  /*1ac0*/  BRA `(.L_x_52) ;  /* 0x00000000000c7947 */ /* 0x000fec0003800000 */
.L_x_45:
[----:B------:R-:W0:Y:S01]  /*1ad0*/  MUFU.RSQ R0, -QNAN ;  /* 0xffc0000000007908 */ /* 0x000e220000001400 */
[----:B------:R-:W-:Y:S05]  /*1ae0*/  BRA `(.L_x_52) ;  /* 0x0000000000047947 */ /* 0x000fea0003800000 */
.L_x_44:
[----:B------:R-:W-:-:S07]  /*1af0*/  FADD.FTZ R0, R0, R3 ;  /* 0x0000000300007221 */ /* 0x000fce0000010000 */
.L_x_52:
[----:B------:R-:W-:Y:S05]  /*1b00*/  BSYNC.RECONVERGENT B2 ;  /* 0x0000000000027941 */ /* 0x000fea0003800200 */
.L_x_42:
[----:B------:R-:W-:-:S04]  /*1b10*/  HFMA2 R13, -RZ, RZ, 0, 0 ;  /* 0x00000000ff0d7431 */ /* 0x000fc800000001ff */
[----:B0-----:R-:W-:Y:S05]  /*1b20*/  RET.REL.NODEC R12 `(_Z6kerneliPh) ;  /* 0xffffffe40c347950 */ /* 0x001fea0003c3ffff */
.L_x_53:
[----:B------:R-:W-:-:S00]  /*1b30*/  BRA `(.L_x_53) ;  /* 0xfffffffc00fc7947 */ /* 0x000fc0000383ffff */
[----:B------:R-:W-:-:S00]  /*1b40*/  NOP ;  /* 0x0000000000007918 */ /* 0x000fc00000000000 */
        /* <DEDUP_REMOVED lines=11> */
.L_x_55:


//--------------------- .nv.shared.reserved.0     --------------------------
	.section	.nv.shared.reserved.0,"aw",@nobits
	.weak		__nv_reservedSMEM_offset_0_alias
	.size		__nv_reservedSMEM_offset_0_alias, 0, 64
	.other		__nv_reservedSMEM_offset_0_alias,@"STO_CUDA_RESERVED_SHARED STV_DEFAULT"
__nv_reservedSMEM_offset_0_alias:
	.zero		0
	.zero		64


//--------------------- .nv.constant0._Z6kerneliPh --------------------------
	.section	.nv.constant0._Z6kerneliPh,"a",@progbits
	.sectionflags	@""
	.align	4
.nv.constant0._Z6kerneliPh:
	.zero		912


//--------------------- SYMBOLS --------------------------

	.type		.nv.reservedSmem.offset0,@object
	.size		.nv.reservedSmem.offset0,0x4
